//
// Generated by NVIDIA NVVM Compiler
//
// Compiler Build ID: CL-36424714
// Cuda compilation tools, release 13.0, V13.0.88
// Based on NVVM 20.0.0
//

.version 9.0
.target sm_100
.address_size 64

	// .globl	_Z26matrixMultiplicationKernelPfS_S_i
// _ZZ26matrixMultiplicationKernelPfS_S_iE5sum_M has been demoted
// _ZZ26matrixMultiplicationKernelPfS_S_iE5sum_N has been demoted

.visible .entry _Z26matrixMultiplicationKernelPfS_S_i(
	.param .u64 .ptr .align 1 _Z26matrixMultiplicationKernelPfS_S_i_param_0,
	.param .u64 .ptr .align 1 _Z26matrixMultiplicationKernelPfS_S_i_param_1,
	.param .u64 .ptr .align 1 _Z26matrixMultiplicationKernelPfS_S_i_param_2,
	.param .u32 _Z26matrixMultiplicationKernelPfS_S_i_param_3
)
{
	.reg .pred 	%p<27>;
	.reg .b32 	%r<105>;
	.reg .b32 	%f<85>;
	.reg .b64 	%rd<29>;
	// demoted variable
	.shared .align 4 .b8 _ZZ26matrixMultiplicationKernelPfS_S_iE5sum_M[16];
	// demoted variable
	.shared .align 4 .b8 _ZZ26matrixMultiplicationKernelPfS_S_iE5sum_N[16];
	ld.param.u64 	%rd4, [_Z26matrixMultiplicationKernelPfS_S_i_param_0];
	ld.param.u64 	%rd5, [_Z26matrixMultiplicationKernelPfS_S_i_param_1];
	ld.param.u64 	%rd3, [_Z26matrixMultiplicationKernelPfS_S_i_param_2];
	ld.param.u32 	%r53, [_Z26matrixMultiplicationKernelPfS_S_i_param_3];
	cvta.to.global.u64 	%rd1, %rd5;
	cvta.to.global.u64 	%rd2, %rd4;
	mov.u32 	%r54, %ctaid.y;
	mov.u32 	%r55, %ntid.y;
	mov.u32 	%r1, %tid.y;
	mad.lo.s32 	%r2, %r54, %r55, %r1;
	mov.u32 	%r56, %ctaid.x;
	mov.u32 	%r57, %ntid.x;
	mov.u32 	%r3, %tid.x;
	mad.lo.s32 	%r4, %r56, %r57, %r3;
	shl.b32 	%r58, %r1, 3;
	mov.u32 	%r59, _ZZ26matrixMultiplicationKernelPfS_S_iE5sum_M;
	add.s32 	%r5, %r59, %r58;
	shl.b32 	%r60, %r3, 2;
	add.s32 	%r6, %r5, %r60;
	mov.b32 	%r61, 0;
	st.shared.u32 	[%r6], %r61;
	mov.u32 	%r62, _ZZ26matrixMultiplicationKernelPfS_S_iE5sum_N;
	add.s32 	%r63, %r62, %r58;
	add.s32 	%r7, %r63, %r60;
	st.shared.u32 	[%r7], %r61;
	setp.lt.s32 	%p1, %r53, 0;
	mov.f32 	%f84, 0f00000000;
	@%p1 bra 	$L__BB0_27;
	add.s32 	%r65, %r53, -1;
	shr.u32 	%r66, %r65, 31;
	add.s32 	%r67, %r65, %r66;
	shr.s32 	%r68, %r67, 1;
	mul.lo.s32 	%r8, %r53, %r2;
	add.s32 	%r9, %r62, %r60;
	add.s32 	%r10, %r68, 1;
	and.b32  	%r11, %r10, 3;
	setp.lt.u32 	%p2, %r53, 7;
	mov.f32 	%f84, 0f00000000;
	mov.b32 	%r99, 0;
	@%p2 bra 	$L__BB0_20;
	and.b32  	%r99, %r10, 2147483644;
	neg.s32 	%r98, %r99;
	add.s32 	%r71, %r1, 6;
	mad.lo.s32 	%r96, %r53, %r71, %r4;
	shl.b32 	%r15, %r53, 3;
	add.s32 	%r72, %r1, 4;
	mad.lo.s32 	%r95, %r53, %r72, %r4;
	add.s32 	%r73, %r1, 2;
	mad.lo.s32 	%r94, %r53, %r73, %r4;
	mad.lo.s32 	%r93, %r1, %r53, %r4;
	add.s32 	%r91, %r3, %r8;
	mov.f32 	%f84, 0f00000000;
	mov.u32 	%r92, %r3;
	mov.u32 	%r97, %r1;
$L__BB0_3:
	max.u32 	%r74, %r92, %r2;
	setp.ge.u32 	%p3, %r74, %r53;
	mov.f32 	%f71, 0f00000000;
	@%p3 bra 	$L__BB0_5;
	mul.wide.u32 	%rd6, %r91, 4;
	add.s64 	%rd7, %rd2, %rd6;
	ld.global.f32 	%f71, [%rd7];
$L__BB0_5:
	setp.ge.s32 	%p4, %r4, %r53;
	st.shared.f32 	[%r6], %f71;
	setp.ge.u32 	%p5, %r97, %r53;
	mov.f32 	%f72, 0f00000000;
	or.pred  	%p6, %p4, %p5;
	@%p6 bra 	$L__BB0_7;
	mul.wide.u32 	%rd8, %r93, 4;
	add.s64 	%rd9, %rd1, %rd8;
	ld.global.f32 	%f72, [%rd9];
$L__BB0_7:
	st.shared.f32 	[%r7], %f72;
	bar.sync 	0;
	ld.shared.f32 	%f38, [%r5];
	ld.shared.f32 	%f39, [%r9];
	fma.rn.f32 	%f40, %f38, %f39, %f84;
	ld.shared.f32 	%f41, [%r5+4];
	ld.shared.f32 	%f42, [%r9+8];
	fma.rn.f32 	%f6, %f41, %f42, %f40;
	bar.sync 	0;
	add.s32 	%r75, %r92, 2;
	max.u32 	%r76, %r75, %r2;
	setp.ge.u32 	%p7, %r76, %r53;
	mov.f32 	%f73, 0f00000000;
	@%p7 bra 	$L__BB0_9;
	add.s32 	%r77, %r91, 2;
	mul.wide.u32 	%rd10, %r77, 4;
	add.s64 	%rd11, %rd2, %rd10;
	ld.global.f32 	%f73, [%rd11];
$L__BB0_9:
	st.shared.f32 	[%r6], %f73;
	add.s32 	%r78, %r97, 2;
	setp.ge.u32 	%p9, %r78, %r53;
	mov.f32 	%f74, 0f00000000;
	or.pred  	%p10, %p4, %p9;
	@%p10 bra 	$L__BB0_11;
	mul.wide.u32 	%rd12, %r94, 4;
	add.s64 	%rd13, %rd1, %rd12;
	ld.global.f32 	%f74, [%rd13];
$L__BB0_11:
	st.shared.f32 	[%r7], %f74;
	bar.sync 	0;
	ld.shared.f32 	%f45, [%r5];
	ld.shared.f32 	%f46, [%r9];
	fma.rn.f32 	%f47, %f45, %f46, %f6;
	ld.shared.f32 	%f48, [%r5+4];
	ld.shared.f32 	%f49, [%r9+8];
	fma.rn.f32 	%f11, %f48, %f49, %f47;
	bar.sync 	0;
	add.s32 	%r79, %r92, 4;
	max.u32 	%r80, %r79, %r2;
	setp.ge.u32 	%p11, %r80, %r53;
	mov.f32 	%f75, 0f00000000;
	@%p11 bra 	$L__BB0_13;
	add.s32 	%r81, %r91, 4;
	mul.wide.u32 	%rd14, %r81, 4;
	add.s64 	%rd15, %rd2, %rd14;
	ld.global.f32 	%f75, [%rd15];
$L__BB0_13:
	st.shared.f32 	[%r6], %f75;
	add.s32 	%r82, %r97, 4;
	setp.ge.u32 	%p13, %r82, %r53;
	mov.f32 	%f76, 0f00000000;
	or.pred  	%p14, %p4, %p13;
	@%p14 bra 	$L__BB0_15;
	mul.wide.u32 	%rd16, %r95, 4;
	add.s64 	%rd17, %rd1, %rd16;
	ld.global.f32 	%f76, [%rd17];
$L__BB0_15:
	st.shared.f32 	[%r7], %f76;
	bar.sync 	0;
	ld.shared.f32 	%f52, [%r5];
	ld.shared.f32 	%f53, [%r9];
	fma.rn.f32 	%f54, %f52, %f53, %f11;
	ld.shared.f32 	%f55, [%r5+4];
	ld.shared.f32 	%f56, [%r9+8];
	fma.rn.f32 	%f16, %f55, %f56, %f54;
	bar.sync 	0;
	add.s32 	%r83, %r92, 6;
	max.u32 	%r84, %r83, %r2;
	setp.ge.u32 	%p15, %r84, %r53;
	mov.f32 	%f77, 0f00000000;
	@%p15 bra 	$L__BB0_17;
	add.s32 	%r85, %r91, 6;
	mul.wide.u32 	%rd18, %r85, 4;
	add.s64 	%rd19, %rd2, %rd18;
	ld.global.f32 	%f77, [%rd19];
$L__BB0_17:
	st.shared.f32 	[%r6], %f77;
	add.s32 	%r86, %r97, 6;
	setp.ge.u32 	%p17, %r86, %r53;
	mov.f32 	%f78, 0f00000000;
	or.pred  	%p18, %p4, %p17;
	@%p18 bra 	$L__BB0_19;
	mul.wide.u32 	%rd20, %r96, 4;
	add.s64 	%rd21, %rd1, %rd20;
	ld.global.f32 	%f78, [%rd21];
$L__BB0_19:
	st.shared.f32 	[%r7], %f78;
	bar.sync 	0;
	ld.shared.f32 	%f58, [%r5];
	ld.shared.f32 	%f59, [%r9];
	fma.rn.f32 	%f60, %f58, %f59, %f16;
	ld.shared.f32 	%f61, [%r5+4];
	ld.shared.f32 	%f62, [%r9+8];
	fma.rn.f32 	%f84, %f61, %f62, %f60;
	bar.sync 	0;
	add.s32 	%r98, %r98, 4;
	add.s32 	%r97, %r97, 8;
	add.s32 	%r96, %r96, %r15;
	add.s32 	%r95, %r95, %r15;
	add.s32 	%r94, %r94, %r15;
	add.s32 	%r93, %r93, %r15;
	add.s32 	%r92, %r92, 8;
	add.s32 	%r91, %r91, 8;
	setp.ne.s32 	%p19, %r98, 0;
	@%p19 bra 	$L__BB0_3;
$L__BB0_20:
	setp.eq.s32 	%p20, %r11, 0;
	@%p20 bra 	$L__BB0_27;
	shl.b32 	%r87, %r99, 1;
	add.s32 	%r103, %r1, %r87;
	mad.lo.s32 	%r104, %r53, %r103, %r4;
	shl.b32 	%r39, %r53, 1;
	add.s32 	%r101, %r3, %r87;
	add.s32 	%r102, %r101, %r8;
	neg.s32 	%r100, %r11;
$L__BB0_22:
	.pragma "nounroll";
	max.u32 	%r88, %r101, %r2;
	setp.ge.u32 	%p21, %r88, %r53;
	mov.f32 	%f82, 0f00000000;
	@%p21 bra 	$L__BB0_24;
	mul.wide.u32 	%rd22, %r102, 4;
	add.s64 	%rd23, %rd2, %rd22;
	ld.global.f32 	%f82, [%rd23];
$L__BB0_24:
	setp.ge.s32 	%p22, %r4, %r53;
	st.shared.f32 	[%r6], %f82;
	setp.ge.u32 	%p23, %r103, %r53;
	mov.f32 	%f83, 0f00000000;
	or.pred  	%p24, %p22, %p23;
	@%p24 bra 	$L__BB0_26;
	mul.wide.u32 	%rd24, %r104, 4;
	add.s64 	%rd25, %rd1, %rd24;
	ld.global.f32 	%f83, [%rd25];
$L__BB0_26:
	st.shared.f32 	[%r7], %f83;
	bar.sync 	0;
	ld.shared.f32 	%f65, [%r5];
	ld.shared.f32 	%f66, [%r9];
	fma.rn.f32 	%f67, %f65, %f66, %f84;
	ld.shared.f32 	%f68, [%r5+4];
	ld.shared.f32 	%f69, [%r9+8];
	fma.rn.f32 	%f84, %f68, %f69, %f67;
	bar.sync 	0;
	add.s32 	%r104, %r104, %r39;
	add.s32 	%r103, %r103, 2;
	add.s32 	%r102, %r102, 2;
	add.s32 	%r101, %r101, 2;
	add.s32 	%r100, %r100, 1;
	setp.ne.s32 	%p25, %r100, 0;
	@%p25 bra 	$L__BB0_22;
$L__BB0_27:
	max.s32 	%r89, %r2, %r4;
	setp.ge.s32 	%p26, %r89, %r53;
	@%p26 bra 	$L__BB0_29;
	mad.lo.s32 	%r90, %r53, %r2, %r4;
	cvta.to.global.u64 	%rd26, %rd3;
	mul.wide.s32 	%rd27, %r90, 4;
	add.s64 	%rd28, %rd26, %rd27;
	st.global.f32 	[%rd28], %f84;
$L__BB0_29:
	ret;

}


// ===== COMPILED SASS (sm_100) =====

	.target	sm_100

	.elftype	@"ET_EXEC"


//--------------------- .note.nv.tkinfo           --------------------------
	.section	.note.nv.tkinfo,"",@"SHT_NOTE"
	.sectionflags	@"SHF_NOTE_NV_TKINFO"
	.tkinfo
        /*0018*/ 	.word	0x00000002
        /*0030*/ 	.string	""
        /*0030*/ 	.string	"ptxas"
        /*0030*/ 	.string	"Cuda compilation tools, release 13.0, V13.0.88"
        /*0030*/ 	.string	"Build cuda_13.0.r13.0/compiler.36424714_0"
        /*0030*/ 	.string	"-arch sm_100 -m 64 "



//--------------------- .note.nv.cuinfo           --------------------------
	.section	.note.nv.cuinfo,"",@"SHT_NOTE"
	.sectionflags	@"SHF_NOTE_NV_CUINFO"
        /*0018*/ 	.short	0x0002
        /*001a*/ 	.short	0x0064
        /*001c*/ 	.short	0x0082
	.zero		2


//--------------------- .nv.info                  --------------------------
	.section	.nv.info,"",@"SHT_CUDA_INFO"
	.align	4


	//----- nvinfo : EIATTR_REGCOUNT
	.align		4
        /*0000*/ 	.byte	0x04, 0x2f
        /*0002*/ 	.short	(.L_1 - .L_0)
	.align		4
.L_0:
        /*0004*/ 	.word	index@(_Z26matrixMultiplicationKernelPfS_S_i)
        /*0008*/ 	.word	0x00000020


	//----- nvinfo : EIATTR_FRAME_SIZE
	.align		4
.L_1:
        /*000c*/ 	.byte	0x04, 0x11
        /*000e*/ 	.short	(.L_3 - .L_2)
	.align		4
.L_2:
        /*0010*/ 	.word	index@(_Z26matrixMultiplicationKernelPfS_S_i)
        /*0014*/ 	.word	0x00000000


	//----- nvinfo : EIATTR_MIN_STACK_SIZE
	.align		4
.L_3:
        /*0018*/ 	.byte	0x04, 0x12
        /*001a*/ 	.short	(.L_5 - .L_4)
	.align		4
.L_4:
        /*001c*/ 	.word	index@(_Z26matrixMultiplicationKernelPfS_S_i)
        /*0020*/ 	.word	0x00000000
.L_5:


//--------------------- .nv.compat                --------------------------
	.section	.nv.compat,"",@"SHT_CUDA_COMPAT_INFO"
	.align	4
        /*0000*/ 	.byte	0x02, 0x09, 0x00, 0x00, 0x02, 0x02, 0x01, 0x00, 0x02, 0x05, 0x05, 0x00, 0x03, 0x07, 0x01, 0x01
        /*0010*/ 	.byte	0x02, 0x03, 0x00, 0x00, 0x02, 0x06, 0x01, 0x00, 0x04, 0x0b, 0x08, 0x00, 0x09, 0x00, 0x00, 0x00
        /*0020*/ 	.byte	0x00, 0x00, 0x00, 0x00


//--------------------- .nv.info._Z26matrixMultiplicationKernelPfS_S_i --------------------------
	.section	.nv.info._Z26matrixMultiplicationKernelPfS_S_i,"",@"SHT_CUDA_INFO"
	.sectionflags	@""
	.align	4


	//----- nvinfo : EIATTR_CUDA_API_VERSION
	.align		4
        /*0000*/ 	.byte	0x04, 0x37
        /*0002*/ 	.short	(.L_7 - .L_6)
.L_6:
        /*0004*/ 	.word	0x00000082


	//----- nvinfo : EIATTR_KPARAM_INFO
	.align		4
.L_7:
        /*0008*/ 	.byte	0x04, 0x17
        /*000a*/ 	.short	(.L_9 - .L_8)
.L_8:
        /*000c*/ 	.word	0x00000000
        /*0010*/ 	.short	0x0003
        /*0012*/ 	.short	0x0018
        /*0014*/ 	.byte	0x00, 0xf0, 0x11, 0x00


	//----- nvinfo : EIATTR_KPARAM_INFO
	.align		4
.L_9:
        /*0018*/ 	.byte	0x04, 0x17
        /*001a*/ 	.short	(.L_11 - .L_10)
.L_10:
        /*001c*/ 	.word	0x00000000
        /*0020*/ 	.short	0x0002
        /*0022*/ 	.short	0x0010
        /*0024*/ 	.byte	0x00, 0xf5, 0x21, 0x00


	//----- nvinfo : EIATTR_KPARAM_INFO
	.align		4
.L_11:
        /*0028*/ 	.byte	0x04, 0x17
        /*002a*/ 	.short	(.L_13 - .L_12)
.L_12:
        /*002c*/ 	.word	0x00000000
        /*0030*/ 	.short	0x0001
        /*0032*/ 	.short	0x0008
        /*0034*/ 	.byte	0x00, 0xf5, 0x21, 0x00


	//----- nvinfo : EIATTR_KPARAM_INFO
	.align		4
.L_13:
        /*0038*/ 	.byte	0x04, 0x17
        /*003a*/ 	.short	(.L_15 - .L_14)
.L_14:
        /*003c*/ 	.word	0x00000000
        /*0040*/ 	.short	0x0000
        /*0042*/ 	.short	0x0000
        /*0044*/ 	.byte	0x00, 0xf5, 0x21, 0x00


	//----- nvinfo : EIATTR_SPARSE_MMA_MASK
	.align		4
.L_15:
        /*0048*/ 	.byte	0x03, 0x50
        /*004a*/ 	.short	0x0000


	//----- nvinfo : EIATTR_MAXREG_COUNT
	.align		4
        /*004c*/ 	.byte	0x03, 0x1b
        /*004e*/ 	.short	0x00ff


	//----- nvinfo : EIATTR_NUM_BARRIERS
	.align		4
        /*0050*/ 	.byte	0x02, 0x4c
        /*0052*/ 	.byte	0x01
	.zero		1


	//----- nvinfo : EIATTR_MERCURY_ISA_VERSION
	.align		4
        /*0054*/ 	.byte	0x03, 0x5f
        /*0056*/ 	.short	0x0101


	//----- nvinfo : EIATTR_VRC_CTA_INIT_COUNT
	.align		4
        /*0058*/ 	.byte	0x02, 0x4a
	.zero		1
	.zero		1


	//----- nvinfo : EIATTR_EXIT_INSTR_OFFSETS
	.align		4
        /*005c*/ 	.byte	0x04, 0x1c
        /*005e*/ 	.short	(.L_17 - .L_16)


	//   ....[0]....
.L_16:
        /*0060*/ 	.word	0x00000b90


	//   ....[1]....
        /*0064*/ 	.word	0x00000be0


	//----- nvinfo : EIATTR_CBANK_PARAM_SIZE
	.align		4
.L_17:
        /*0068*/ 	.byte	0x03, 0x19
        /*006a*/ 	.short	0x001c


	//----- nvinfo : EIATTR_PARAM_CBANK
	.align		4
        /*006c*/ 	.byte	0x04, 0x0a
        /*006e*/ 	.short	(.L_19 - .L_18)
	.align		4
.L_18:
        /*0070*/ 	.word	index@(.nv.constant0._Z26matrixMultiplicationKernelPfS_S_i)
        /*0074*/ 	.short	0x0380
        /*0076*/ 	.short	0x001c


	//----- nvinfo : EIATTR_SW_WAR
	.align		4
.L_19:
        /*0078*/ 	.byte	0x04, 0x36
        /*007a*/ 	.short	(.L_21 - .L_20)
.L_20:
        /*007c*/ 	.word	0x00000008
.L_21:


//--------------------- .nv.callgraph             --------------------------
	.section	.nv.callgraph,"",@"SHT_CUDA_CALLGRAPH"
	.align	4
	.sectionentsize	8
	.align		4
        /*0000*/ 	.word	0x00000000
	.align		4
        /*0004*/ 	.word	0xffffffff
	.align		4
        /*0008*/ 	.word	0x00000000
	.align		4
        /*000c*/ 	.word	0xfffffffe
	.align		4
        /*0010*/ 	.word	0x00000000
	.align		4
        /*0014*/ 	.word	0xfffffffd
	.align		4
        /*0018*/ 	.word	0x00000000
	.align		4
        /*001c*/ 	.word	0xfffffffc


//--------------------- .text._Z26matrixMultiplicationKernelPfS_S_i --------------------------
	.section	.text._Z26matrixMultiplicationKernelPfS_S_i,"ax",@progbits
	.align	128
        .global         _Z26matrixMultiplicationKernelPfS_S_i
        .type           _Z26matrixMultiplicationKernelPfS_S_i,@function
        .size           _Z26matrixMultiplicationKernelPfS_S_i,(.L_x_5 - _Z26matrixMultiplicationKernelPfS_S_i)
        .other          _Z26matrixMultiplicationKernelPfS_S_i,@"STO_CUDA_ENTRY STV_DEFAULT"
_Z26matrixMultiplicationKernelPfS_S_i:
.text._Z26matrixMultiplicationKernelPfS_S_i:
[----:B------:R-:W-:Y:S01]  /*0000*/  LDC R1, c[0x0][0x37c] ;  /* 0x0000df00ff017b82 */ /* 0x000fe20000000800 */
[----:B------:R-:W0:Y:S07]  /*0010*/  S2R R0, SR_TID.Y ;  /* 0x0000000000007919 */ /* 0x000e2e0000002200 */
[----:B------:R-:W1:Y:S01]  /*0020*/  S2UR UR6, SR_CgaCtaId ;  /* 0x00000000000679c3 */ /* 0x000e620000008800 */
[----:B------:R-:W-:Y:S01]  /*0030*/  UMOV UR4, 0x400 ;  /* 0x0000040000047882 */ /* 0x000fe20000000000 */
[----:B------:R-:W2:Y:S01]  /*0040*/  LDCU UR10, c[0x0][0x398] ;  /* 0x00007300ff0a77ac */ /* 0x000ea20008000800 */
[----:B------:R-:W3:Y:S01]  /*0050*/  S2R R2, SR_TID.X ;  /* 0x0000000000027919 */ /* 0x000ee20000002100 */
[----:B------:R-:W-:Y:S01]  /*0060*/  IMAD.MOV.U32 R23, RZ, RZ, RZ ;  /* 0x000000ffff177224 */ /* 0x000fe200078e00ff */
[----:B------:R-:W-:-:S03]  /*0070*/  UIADD3 UR5, UPT, UPT, UR4, 0x10, URZ ;  /* 0x0000001004057890 */ /* 0x000fc6000fffe0ff */
[----:B------:R-:W4:Y:S08]  /*0080*/  LDC R9, c[0x0][0x364] ;  /* 0x0000d900ff097b82 */ /* 0x000f300000000800 */
[----:B------:R-:W4:Y:S01]  /*0090*/  S2UR UR8, SR_CTAID.Y ;  /* 0x00000000000879c3 */ /* 0x000f220000002600 */
[----:B--2---:R-:W-:Y:S01]  /*00a0*/  MOV R7, UR10 ;  /* 0x0000000a00077c02 */ /* 0x004fe20008000f00 */
[----:B-1----:R-:W-:-:S06]  /*00b0*/  ULEA UR4, UR6, UR4, 0x18 ;  /* 0x0000000406047291 */ /* 0x002fcc000f8ec0ff */
[----:B------:R-:W1:Y:S01]  /*00c0*/  S2UR UR9, SR_CTAID.X ;  /* 0x00000000000979c3 */ /* 0x000e620000002500 */
[----:B------:R-:W-:Y:S01]  /*00d0*/  ULEA UR5, UR6, UR5, 0x18 ;  /* 0x0000000506057291 */ /* 0x000fe2000f8ec0ff */
[----:B------:R-:W-:Y:S01]  /*00e0*/  ISETP.GE.AND P0, PT, R7, RZ, PT ;  /* 0x000000ff0700720c */ /* 0x000fe20003f06270 */
[----:B------:R-:W2:Y:S01]  /*00f0*/  LDCU.64 UR6, c[0x0][0x358] ;  /* 0x00006b00ff0677ac */ /* 0x000ea20008000a00 */
[----:B0-----:R-:W-:-:S03]  /*0100*/  LEA R3, R0, UR4, 0x3 ;  /* 0x0000000400037c11 */ /* 0x001fc6000f8e18ff */
[----:B------:R-:W-:Y:S01]  /*0110*/  LEA R5, R0, UR5, 0x3 ;  /* 0x0000000500057c11 */ /* 0x000fe2000f8e18ff */
[----:B------:R-:W1:Y:S01]  /*0120*/  LDC R11, c[0x0][0x360] ;  /* 0x0000d800ff0b7b82 */ /* 0x000e620000000800 */
[----:B---3--:R-:W-:-:S03]  /*0130*/  IMAD R4, R2, 0x4, R3 ;  /* 0x0000000402047824 */ /* 0x008fc600078e0203 */
[----:B------:R-:W-:Y:S02]  /*0140*/  IMAD R5, R2, 0x4, R5 ;  /* 0x0000000402057824 */ /* 0x000fe400078e0205 */
[----:B----4-:R-:W-:Y:S01]  /*0150*/  IMAD R9, R9, UR8, R0 ;  /* 0x0000000809097c24 */ /* 0x010fe2000f8e0200 */
[----:B------:R0:W-:Y:S04]  /*0160*/  STS [R4], RZ ;  /* 0x000000ff04007388 */ /* 0x0001e80000000800 */
[----:B------:R0:W-:Y:S01]  /*0170*/  STS [R5], RZ ;  /* 0x000000ff05007388 */ /* 0x0001e20000000800 */
[----:B-1----:R-:W-:Y:S01]  /*0180*/  IMAD R8, R11, UR9, R2 ;  /* 0x000000090b087c24 */ /* 0x002fe2000f8e0202 */
[----:B0-2---:R-:W-:Y:S06]  /*0190*/  @!P0 BRA `(.L_x_0) ;  /* 0x0000000800748947 */ /* 0x005fec0003800000 */
[C---:B------:R-:W-:Y:S01]  /*01a0*/  IADD3 R6, PT, PT, R7.reuse, -0x1, RZ ;  /* 0xffffffff07067810 */ /* 0x040fe20007ffe0ff */
[----:B------:R-:W-:Y:S01]  /*01b0*/  HFMA2 R13, -RZ, RZ, 0, 0 ;  /* 0x00000000ff0d7431 */ /* 0x000fe200000001ff */
[----:B------:R-:W-:Y:S01]  /*01c0*/  ISETP.GE.U32.AND P0, PT, R7, 0x7, PT ;  /* 0x000000070700780c */ /* 0x000fe20003f06070 */
[----:B------:R-:W-:Y:S01]  /*01d0*/  IMAD.MOV.U32 R23, RZ, RZ, RZ ;  /* 0x000000ffff177224 */ /* 0x000fe200078e00ff */
[----:B------:R-:W-:Y:S02]  /*01e0*/  LEA.HI R6, R6, R6, RZ, 0x1 ;  /* 0x0000000606067211 */ /* 0x000fe400078f08ff */
[----:B------:R-:W-:Y:S02]  /*01f0*/  LEA R11, R2, UR5, 0x2 ;  /* 0x00000005020b7c11 */ /* 0x000fe4000f8e10ff */
[----:B------:R-:W-:-:S04]  /*0200*/  LEA.HI.SX32 R6, R6, 0x1, 0x1f ;  /* 0x0000000106067811 */ /* 0x000fc800078ffaff */
[----:B------:R-:W-:-:S04]  /*0210*/  LOP3.LUT R10, R6, 0x3, RZ, 0xc0, !PT ;  /* 0x00000003060a7812 */ /* 0x000fc800078ec0ff */
[----:B------:R-:W-:Y:S01]  /*0220*/  ISETP.NE.AND P1, PT, R10, RZ, PT ;  /* 0x000000ff0a00720c */ /* 0x000fe20003f25270 */
[----:B------:R-:W-:-:S12]  /*0230*/  @!P0 BRA `(.L_x_1) ;  /* 0x0000000400c08947 */ /* 0x000fd80003800000 */
[----:B------:R-:W0:Y:S01]  /*0240*/  LDC R12, c[0x0][0x398] ;  /* 0x0000e600ff0c7b82 */ /* 0x000e220000000800 */
[C---:B------:R-:W-:Y:S01]  /*0250*/  IADD3 R22, PT, PT, R0.reuse, 0x4, RZ ;  /* 0x0000000400167810 */ /* 0x040fe20007ffe0ff */
[----:B------:R-:W-:Y:S01]  /*0260*/  VIADD R20, R0, 0x6 ;  /* 0x0000000600147836 */ /* 0x000fe20000000000 */
[----:B------:R-:W-:Y:S01]  /*0270*/  LOP3.LUT R13, R6, 0x7ffffffc, RZ, 0xc0, !PT ;  /* 0x7ffffffc060d7812 */ /* 0x000fe200078ec0ff */
[C---:B------:R-:W-:Y:S01]  /*0280*/  VIADD R18, R0.reuse, 0x2 ;  /* 0x0000000200127836 */ /* 0x040fe20000000000 */
[----:B------:R-:W-:Y:S01]  /*0290*/  MOV R23, RZ ;  /* 0x000000ff00177202 */ /* 0x000fe20000000f00 */
[-CC-:B------:R-:W-:Y:S01]  /*02a0*/  IMAD R24, R0, R7.reuse, R8.reuse ;  /* 0x0000000700187224 */ /* 0x180fe200078e0208 */
[----:B------:R-:W-:Y:S01]  /*02b0*/  MOV R26, R0 ;  /* 0x00000000001a7202 */ /* 0x000fe20000000f00 */
[-CC-:B------:R-:W-:Y:S02]  /*02c0*/  IMAD R20, R20, R7.reuse, R8.reuse ;  /* 0x0000000714147224 */ /* 0x180fe400078e0208 */
[----:B------:R-:W-:-:S02]  /*02d0*/  IMAD R22, R22, R7, R8 ;  /* 0x0000000716167224 */ /* 0x000fc400078e0208 */
[-C--:B------:R-:W-:Y:S02]  /*02e0*/  IMAD R18, R18, R7.reuse, R8 ;  /* 0x0000000712127224 */ /* 0x080fe400078e0208 */
[--C-:B------:R-:W-:Y:S02]  /*02f0*/  IMAD R21, R9, R7, R2.reuse ;  /* 0x0000000709157224 */ /* 0x100fe400078e0202 */
[----:B------:R-:W-:Y:S02]  /*0300*/  IMAD.MOV.U32 R6, RZ, RZ, R2 ;  /* 0x000000ffff067224 */ /* 0x000fe400078e0002 */
[----:B------:R-:W-:-:S07]  /*0310*/  IMAD.MOV R19, RZ, RZ, -R13 ;  /* 0x000000ffff137224 */ /* 0x000fce00078e0a0d */
.L_x_2:
[----:B0-----:R-:W-:Y:S01]  /*0320*/  MOV R7, R12 ;  /* 0x0000000c00077202 */ /* 0x001fe20000000f00 */
[----:B------:R-:W-:Y:S01]  /*0330*/  IMAD.MOV.U32 R25, RZ, RZ, RZ ;  /* 0x000000ffff197224 */ /* 0x000fe200078e00ff */
[----:B------:R-:W-:Y:S02]  /*0340*/  VIMNMX.U32 R14, PT, PT, R9, R6, !PT ;  /* 0x00000006090e7248 */ /* 0x000fe40007fe0000 */
[-C--:B------:R-:W-:Y:S02]  /*0350*/  ISETP.GE.AND P0, PT, R8, R7.reuse, PT ;  /* 0x000000070800720c */ /* 0x080fe40003f06270 */
[-C--:B------:R-:W-:Y:S02]  /*0360*/  ISETP.GE.U32.AND P3, PT, R14, R7.reuse, PT ;  /* 0x000000070e00720c */ /* 0x080fe40003f66070 */
[----:B------:R-:W-:-:S11]  /*0370*/  ISETP.GE.U32.OR P2, PT, R26, R7, P0 ;  /* 0x000000071a00720c */ /* 0x000fd60000746470 */
[----:B------:R-:W0:Y:S08]  /*0380*/  @!P3 LDC.64 R16, c[0x0][0x380] ;  /* 0x0000e000ff10bb82 */ /* 0x000e300000000a00 */
[----:B------:R-:W1:Y:S01]  /*0390*/  @!P2 LDC.64 R14, c[0x0][0x388] ;  /* 0x0000e200ff0eab82 */ /* 0x000e620000000a00 */
[----:B------:R-:W-:Y:S02]  /*03a0*/  HFMA2 R27, -RZ, RZ, 0, 0 ;  /* 0x00000000ff1b7431 */ /* 0x000fe400000001ff */
[----:B0-----:R-:W-:-:S05]  /*03b0*/  @!P3 IMAD.WIDE.U32 R28, R21, 0x4, R16 ;  /* 0x00000004151cb825 */ /* 0x001fca00078e0010 */
[----:B------:R-:W2:Y:S01]  /*03c0*/  @!P3 LDG.E R25, desc[UR6][R28.64] ;  /* 0x000000061c19b981 */ /* 0x000ea2000c1e1900 */
[----:B-1----:R-:W-:-:S05]  /*03d0*/  @!P2 IMAD.WIDE.U32 R14, R24, 0x4, R14 ;  /* 0x00000004180ea825 */ /* 0x002fca00078e000e */
[----:B------:R0:W3:Y:S02]  /*03e0*/  @!P2 LDG.E R27, desc[UR6][R14.64] ;  /* 0x000000060e1ba981 */ /* 0x0000e4000c1e1900 */
[----:B0-----:R-:W-:-:S04]  /*03f0*/  VIADDMNMX.U32 R14, R6, 0x2, R9, !PT ;  /* 0x00000002060e7846 */ /* 0x001fc80007800009 */
[----:B------:R-:W-:-:S13]  /*0400*/  ISETP.GE.U32.AND P2, PT, R14, R7, PT ;  /* 0x000000070e00720c */ /* 0x000fda0003f46070 */
[----:B------:R-:W0:Y:S01]  /*0410*/  @!P2 LDC.64 R14, c[0x0][0x380] ;  /* 0x0000e000ff0eab82 */ /* 0x000e220000000a00 */
[----:B--2---:R1:W-:Y:S04]  /*0420*/  STS [R4], R25 ;  /* 0x0000001904007388 */ /* 0x0043e80000000800 */
[----:B---3--:R-:W-:Y:S01]  /*0430*/  STS [R5], R27 ;  /* 0x0000001b05007388 */ /* 0x008fe20000000800 */
[----:B-1----:R-:W-:Y:S02]  /*0440*/  MOV R25, RZ ;  /* 0x000000ff00197202 */ /* 0x002fe40000000f00 */
[----:B------:R-:W-:Y:S06]  /*0450*/  BAR.SYNC.DEFER_BLOCKING 0x0 ;  /* 0x0000000000007b1d */ /* 0x000fec0000010000 */
[----:B------:R-:W-:Y:S04]  /*0460*/  LDS R28, [R11] ;  /* 0x000000000b1c7984 */ /* 0x000fe80000000800 */
[----:B------:R-:W1:Y:S02]  /*0470*/  LDS.64 R16, [R3] ;  /* 0x0000000003107984 */ /* 0x000e640000000a00 */
[----:B-1----:R-:W-:Y:S01]  /*0480*/  FFMA R16, R16, R28, R23 ;  /* 0x0000001c10107223 */ /* 0x002fe20000000017 */
[----:B------:R-:W-:-:S04]  /*0490*/  @!P2 VIADD R23, R21, 0x2 ;  /* 0x000000021517a836 */ /* 0x000fc80000000000 */
[----:B0-----:R-:W-:Y:S02]  /*04a0*/  @!P2 IMAD.WIDE.U32 R14, R23, 0x4, R14 ;  /* 0x00000004170ea825 */ /* 0x001fe400078e000e */
[----:B------:R-:W0:Y:S01]  /*04b0*/  LDS R23, [R11+0x8] ;  /* 0x000008000b177984 */ /* 0x000e220000000800 */
[----:B------:R-:W-:Y:S01]  /*04c0*/  BAR.SYNC.DEFER_BLOCKING 0x0 ;  /* 0x0000000000007b1d */ /* 0x000fe20000010000 */
[----:B------:R-:W-:-:S05]  /*04d0*/  VIADD R28, R26, 0x2 ;  /* 0x000000021a1c7836 */ /* 0x000fca0000000000 */
[----:B------:R1:W2:Y:S01]  /*04e0*/  @!P2 LDG.E R25, desc[UR6][R14.64] ;  /* 0x000000060e19a981 */ /* 0x0002a2000c1e1900 */
[----:B------:R-:W-:Y:S01]  /*04f0*/  ISETP.GE.U32.OR P2, PT, R28, R7, P0 ;  /* 0x000000071c00720c */ /* 0x000fe20000746470 */
[----:B------:R-:W-:-:S12]  /*0500*/  HFMA2 R27, -RZ, RZ, 0, 0 ;  /* 0x00000000ff1b7431 */ /* 0x000fd800000001ff */
[----:B-1----:R-:W1:Y:S02]  /*0510*/  @!P2 LDC.64 R14, c[0x0][0x388] ;  /* 0x0000e200ff0eab82 */ /* 0x002e640000000a00 */
[----:B-1----:R-:W-:-:S05]  /*0520*/  @!P2 IMAD.WIDE.U32 R28, R18, 0x4, R14 ;  /* 0x00000004121ca825 */ /* 0x002fca00078e000e */
[----:B------:R1:W3:Y:S01]  /*0530*/  @!P2 LDG.E R27, desc[UR6][R28.64] ;  /* 0x000000061c1ba981 */ /* 0x0002e2000c1e1900 */
[----:B0-----:R-:W-:Y:S01]  /*0540*/  FFMA R23, R23, R17, R16 ;  /* 0x0000001117177223 */ /* 0x001fe20000000010 */
[----:B------:R-:W-:-:S04]  /*0550*/  VIADDMNMX.U32 R16, R6, 0x4, R9, !PT ;  /* 0x0000000406107846 */ /* 0x000fc80007800009 */
[----:B------:R-:W-:-:S13]  /*0560*/  ISETP.GE.U32.AND P2, PT, R16, R7, PT ;  /* 0x000000071000720c */ /* 0x000fda0003f46070 */
[----:B------:R-:W0:Y:S01]  /*0570*/  @!P2 LDC.64 R16, c[0x0][0x380] ;  /* 0x0000e000ff10ab82 */ /* 0x000e220000000a00 */
[----:B-1----:R-:W-:Y:S01]  /*0580*/  VIADD R28, R26, 0x4 ;  /* 0x000000041a1c7836 */ /* 0x002fe20000000000 */
[----:B--2---:R-:W-:Y:S04]  /*0590*/  STS [R4], R25 ;  /* 0x0000001904007388 */ /* 0x004fe80000000800 */
[----:B---3--:R1:W-:Y:S02]  /*05a0*/  STS [R5], R27 ;  /* 0x0000001b05007388 */ /* 0x0083e40000000800 */
[----:B------:R-:W-:Y:S06]  /*05b0*/  BAR.SYNC.DEFER_BLOCKING 0x0 ;  /* 0x0000000000007b1d */ /* 0x000fec0000010000 */
[----:B------:R-:W-:Y:S04]  /*05c0*/  LDS R25, [R11] ;  /* 0x000000000b197984 */ /* 0x000fe80000000800 */
[----:B------:R-:W2:Y:S01]  /*05d0*/  LDS.64 R14, [R3] ;  /* 0x00000000030e7984 */ /* 0x000ea20000000a00 */
[----:B-1----:R-:W-:Y:S01]  /*05e0*/  MOV R27, RZ ;  /* 0x000000ff001b7202 */ /* 0x002fe20000000f00 */
[----:B--2---:R-:W-:Y:S01]  /*05f0*/  FFMA R14, R14, R25, R23 ;  /* 0x000000190e0e7223 */ /* 0x004fe20000000017 */
[----:B------:R-:W-:-:S04]  /*0600*/  @!P2 VIADD R23, R21, 0x4 ;  /* 0x000000041517a836 */ /* 0x000fc80000000000 */
[----:B0-----:R-:W-:Y:S02]  /*0610*/  @!P2 IMAD.WIDE.U32 R16, R23, 0x4, R16 ;  /* 0x000000041710a825 */ /* 0x001fe400078e0010 */
[----:B------:R-:W0:Y:S01]  /*0620*/  LDS R23, [R11+0x8] ;  /* 0x000008000b177984 */ /* 0x000e220000000800 */
[----:B------:R-:W-:Y:S06]  /*0630*/  BAR.SYNC.DEFER_BLOCKING 0x0 ;  /* 0x0000000000007b1d */ /* 0x000fec0000010000 */
[----:B------:R1:W2:Y:S01]  /*0640*/  @!P2 LDG.E R27, desc[UR6][R16.64] ;  /* 0x00000006101ba981 */ /* 0x0002a2000c1e1900 */
[----:B------:R-:W-:-:S13]  /*0650*/  ISETP.GE.U32.OR P2, PT, R28, R7, P0 ;  /* 0x000000071c00720c */ /* 0x000fda0000746470 */
[----:B-1----:R-:W1:Y:S01]  /*0660*/  @!P2 LDC.64 R16, c[0x0][0x388] ;  /* 0x0000e200ff10ab82 */ /* 0x002e620000000a00 */
[----:B------:R-:W-:Y:S02]  /*0670*/  HFMA2 R25, -RZ, RZ, 0, 0 ;  /* 0x00000000ff197431 */ /* 0x000fe400000001ff */
[----:B-1----:R-:W-:-:S05]  /*0680*/  @!P2 IMAD.WIDE.U32 R28, R22, 0x4, R16 ;  /* 0x00000004161ca825 */ /* 0x002fca00078e0010 */
[----:B------:R1:W3:Y:S01]  /*0690*/  @!P2 LDG.E R25, desc[UR6][R28.64] ;  /* 0x000000061c19a981 */ /* 0x0002e2000c1e1900 */
[----:B0-----:R-:W-:Y:S01]  /*06a0*/  FFMA R15, R23, R15, R14 ;  /* 0x0000000f170f7223 */ /* 0x001fe2000000000e */
[----:B------:R-:W-:-:S04]  /*06b0*/  VIADDMNMX.U32 R14, R6, 0x6, R9, !PT ;  /* 0x00000006060e7846 */ /* 0x000fc80007800009 */
[----:B------:R-:W-:Y:S01]  /*06c0*/  ISETP.GE.U32.AND P2, PT, R14, R7, PT ;  /* 0x000000070e00720c */ /* 0x000fe20003f46070 */
[----:B------:R-:W-:-:S05]  /*06d0*/  VIADD R14, R26, 0x6 ;  /* 0x000000061a0e7836 */ /* 0x000fca0000000000 */
[----:B------:R-:W-:-:S07]  /*06e0*/  ISETP.GE.U32.OR P0, PT, R14, R7, P0 ;  /* 0x000000070e00720c */ /* 0x000fce0000706470 */
[----:B-1----:R-:W-:Y:S01]  /*06f0*/  @!P2 IADD3 R29, PT, PT, R21, 0x6, RZ ;  /* 0x00000006151da810 */ /* 0x002fe20007ffe0ff */
[----:B--2---:R0:W-:Y:S04]  /*0700*/  STS [R4], R27 ;  /* 0x0000001b04007388 */ /* 0x0041e80000000800 */
[----:B---3--:R-:W-:Y:S01]  /*0710*/  STS [R5], R25 ;  /* 0x0000001905007388 */ /* 0x008fe20000000800 */
[----:B------:R-:W-:Y:S06]  /*0720*/  BAR.SYNC.DEFER_BLOCKING 0x0 ;  /* 0x0000000000007b1d */ /* 0x000fec0000010000 */
[----:B------:R-:W-:Y:S04]  /*0730*/  LDS R25, [R11] ;  /* 0x000000000b197984 */ /* 0x000fe80000000800 */
[----:B------:R-:W1:Y:S04]  /*0740*/  LDS.64 R16, [R3] ;  /* 0x0000000003107984 */ /* 0x000e680000000a00 */
[----:B------:R-:W2:Y:S01]  /*0750*/  LDS R23, [R11+0x8] ;  /* 0x000008000b177984 */ /* 0x000ea20000000800 */
[----:B0-----:R-:W-:Y:S01]  /*0760*/  MOV R27, RZ ;  /* 0x000000ff001b7202 */ /* 0x001fe20000000f00 */
[----:B-1----:R-:W-:-:S02]  /*0770*/  FFMA R16, R16, R25, R15 ;  /* 0x0000001910107223 */ /* 0x002fc4000000000f */
[----:B------:R-:W0:Y:S02]  /*0780*/  @!P2 LDC.64 R14, c[0x0][0x380] ;  /* 0x0000e000ff0eab82 */ /* 0x000e240000000a00 */
[----:B--2---:R-:W-:-:S06]  /*0790*/  FFMA R23, R23, R17, R16 ;  /* 0x0000001117177223 */ /* 0x004fcc0000000010 */
[----:B------:R-:W1:Y:S01]  /*07a0*/  @!P0 LDC.64 R16, c[0x0][0x388] ;  /* 0x0000e200ff108b82 */ /* 0x000e620000000a00 */
[----:B------:R-:W-:Y:S02]  /*07b0*/  IMAD.MOV.U32 R25, RZ, RZ, RZ ;  /* 0x000000ffff197224 */ /* 0x000fe400078e00ff */
[----:B0-----:R-:W-:-:S05]  /*07c0*/  @!P2 IMAD.WIDE.U32 R28, R29, 0x4, R14 ;  /* 0x000000041d1ca825 */ /* 0x001fca00078e000e */
[----:B------:R-:W-:Y:S01]  /*07d0*/  BAR.SYNC.DEFER_BLOCKING 0x0 ;  /* 0x0000000000007b1d */ /* 0x000fe20000010000 */
[----:B-1----:R-:W-:-:S05]  /*07e0*/  @!P0 IMAD.WIDE.U32 R16, R20, 0x4, R16 ;  /* 0x0000000414108825 */ /* 0x002fca00078e0010 */
[----:B------:R-:W2:Y:S04]  /*07f0*/  @!P2 LDG.E R25, desc[UR6][R28.64] ;  /* 0x000000061c19a981 */ /* 0x000ea8000c1e1900 */
[----:B------:R-:W3:Y:S01]  /*0800*/  @!P0 LDG.E R27, desc[UR6][R16.64] ;  /* 0x00000006101b8981 */ /* 0x000ee2000c1e1900 */
[----:B------:R-:W-:-:S05]  /*0810*/  VIADD R19, R19, 0x4 ;  /* 0x0000000413137836 */ /* 0x000fca0000000000 */
[----:B------:R-:W-:Y:S01]  /*0820*/  ISETP.NE.AND P0, PT, R19, RZ, PT ;  /* 0x000000ff1300720c */ /* 0x000fe20003f05270 */
[----:B------:R-:W-:Y:S01]  /*0830*/  VIADD R26, R26, 0x8 ;  /* 0x000000081a1a7836 */ /* 0x000fe20000000000 */
[----:B------:R-:W-:Y:S01]  /*0840*/  IADD3 R6, PT, PT, R6, 0x8, RZ ;  /* 0x0000000806067810 */ /* 0x000fe20007ffe0ff */
[----:B------:R-:W-:Y:S01]  /*0850*/  IMAD R24, R7, 0x8, R24 ;  /* 0x0000000807187824 */ /* 0x000fe200078e0218 */
[----:B------:R-:W-:Y:S01]  /*0860*/  IADD3 R21, PT, PT, R21, 0x8, RZ ;  /* 0x0000000815157810 */ /* 0x000fe20007ffe0ff */
[C---:B------:R-:W-:Y:S01]  /*0870*/  IMAD R22, R7.reuse, 0x8, R22 ;  /* 0x0000000807167824 */ /* 0x040fe200078e0216 */
[C---:B------:R-:W-:Y:S02]  /*0880*/  LEA R18, R7.reuse, R18, 0x3 ;  /* 0x0000001207127211 */ /* 0x040fe400078e18ff */
[----:B------:R-:W-:Y:S01]  /*0890*/  LEA R20, R7, R20, 0x3 ;  /* 0x0000001407147211 */ /* 0x000fe200078e18ff */
[----:B--2---:R-:W-:Y:S04]  /*08a0*/  STS [R4], R25 ;  /* 0x0000001904007388 */ /* 0x004fe80000000800 */
[----:B---3--:R-:W-:Y:S01]  /*08b0*/  STS [R5], R27 ;  /* 0x0000001b05007388 */ /* 0x008fe20000000800 */
[----:B------:R-:W-:Y:S06]  /*08c0*/  BAR.SYNC.DEFER_BLOCKING 0x0 ;  /* 0x0000000000007b1d */ /* 0x000fec0000010000 */
[----:B------:R-:W-:Y:S04]  /*08d0*/  LDS R16, [R11] ;  /* 0x000000000b107984 */ /* 0x000fe80000000800 */
[----:B------:R-:W0:Y:S04]  /*08e0*/  LDS.64 R14, [R3] ;  /* 0x00000000030e7984 */ /* 0x000e280000000a00 */
[----:B------:R-:W1:Y:S01]  /*08f0*/  LDS R17, [R11+0x8] ;  /* 0x000008000b117984 */ /* 0x000e620000000800 */
[----:B0-----:R-:W-:-:S04]  /*0900*/  FFMA R14, R14, R16, R23 ;  /* 0x000000100e0e7223 */ /* 0x001fc80000000017 */
[----:B-1----:R-:W-:Y:S01]  /*0910*/  FFMA R23, R17, R15, R14 ;  /* 0x0000000f11177223 */ /* 0x002fe2000000000e */
[----:B------:R-:W-:Y:S06]  /*0920*/  BAR.SYNC.DEFER_BLOCKING 0x0 ;  /* 0x0000000000007b1d */ /* 0x000fec0000010000 */
[----:B------:R-:W-:Y:S05]  /*0930*/  @P0 BRA `(.L_x_2) ;  /* 0xfffffff800780947 */ /* 0x000fea000383ffff */
.L_x_1:
[----:B------:R-:W-:Y:S05]  /*0940*/  @!P1 BRA `(.L_x_0) ;  /* 0x0000000000889947 */ /* 0x000fea0003800000 */
[----:B------:R-:W0:Y:S01]  /*0950*/  LDC R6, c[0x0][0x398] ;  /* 0x0000e600ff067b82 */ /* 0x000e220000000800 */
[C---:B------:R-:W-:Y:S01]  /*0960*/  LEA R2, R13.reuse, R2, 0x1 ;  /* 0x000000020d027211 */ /* 0x040fe200078e08ff */
[----:B------:R-:W-:Y:S02]  /*0970*/  IMAD R0, R13, 0x2, R0 ;  /* 0x000000020d007824 */ /* 0x000fe400078e0200 */
[----:B------:R-:W-:Y:S02]  /*0980*/  IMAD.MOV R10, RZ, RZ, -R10 ;  /* 0x000000ffff0a7224 */ /* 0x000fe400078e0a0a */
[-C--:B------:R-:W-:Y:S02]  /*0990*/  IMAD R18, R0, R7.reuse, R8 ;  /* 0x0000000700127224 */ /* 0x080fe400078e0208 */
[----:B------:R-:W-:-:S07]  /*09a0*/  IMAD R19, R9, R7, R2 ;  /* 0x0000000709137224 */ /* 0x000fce00078e0202 */
.L_x_3:
[----:B0-----:R-:W-:Y:S02]  /*09b0*/  MOV R7, R6 ;  /* 0x0000000600077202 */ /* 0x001fe40000000f00 */
[----:B------:R-:W-:Y:S02]  /*09c0*/  CS2R R20, SRZ ;  /* 0x0000000000147805 */ /* 0x000fe4000001ff00 */
[----:B------:R-:W-:Y:S02]  /*09d0*/  VIMNMX.U32 R12, PT, PT, R9, R2, !PT ;  /* 0x00000002090c7248 */ /* 0x000fe40007fe0000 */
[-C--:B------:R-:W-:Y:S02]  /*09e0*/  ISETP.GE.U32.AND P0, PT, R0, R7.reuse, PT ;  /* 0x000000070000720c */ /* 0x080fe40003f06070 */
[-C--:B------:R-:W-:Y:S02]  /*09f0*/  ISETP.GE.U32.AND P1, PT, R12, R7.reuse, PT ;  /* 0x000000070c00720c */ /* 0x080fe40003f26070 */
[----:B------:R-:W-:-:S11]  /*0a00*/  ISETP.GE.OR P0, PT, R8, R7, P0 ;  /* 0x000000070800720c */ /* 0x000fd60000706670 */
[----:B------:R-:W0:Y:S08]  /*0a10*/  @!P1 LDC.64 R14, c[0x0][0x380] ;  /* 0x0000e000ff0e9b82 */ /* 0x000e300000000a00 */
[----:B------:R-:W1:Y:S01]  /*0a20*/  @!P0 LDC.64 R12, c[0x0][0x388] ;  /* 0x0000e200ff0c8b82 */ /* 0x000e620000000a00 */
[----:B0-----:R-:W-:-:S05]  /*0a30*/  @!P1 IMAD.WIDE.U32 R14, R19, 0x4, R14 ;  /* 0x00000004130e9825 */ /* 0x001fca00078e000e */
[----:B------:R-:W2:Y:S01]  /*0a40*/  @!P1 LDG.E R21, desc[UR6][R14.64] ;  /* 0x000000060e159981 */ /* 0x000ea2000c1e1900 */
[----:B-1----:R-:W-:-:S05]  /*0a50*/  @!P0 IMAD.WIDE.U32 R12, R18, 0x4, R12 ;  /* 0x00000004120c8825 */ /* 0x002fca00078e000c */
[----:B------:R-:W3:Y:S01]  /*0a60*/  @!P0 LDG.E R20, desc[UR6][R12.64] ;  /* 0x000000060c148981 */ /* 0x000ee2000c1e1900 */
[----:B------:R-:W-:-:S05]  /*0a70*/  VIADD R10, R10, 0x1 ;  /* 0x000000010a0a7836 */ /* 0x000fca0000000000 */
[----:B------:R-:W-:Y:S01]  /*0a80*/  ISETP.NE.AND P0, PT, R10, RZ, PT ;  /* 0x000000ff0a00720c */ /* 0x000fe20003f05270 */
[----:B------:R-:W-:Y:S01]  /*0a90*/  VIADD R0, R0, 0x2 ;  /* 0x0000000200007836 */ /* 0x000fe20000000000 */
[----:B------:R-:W-:Y:S02]  /*0aa0*/  IADD3 R2, PT, PT, R2, 0x2, RZ ;  /* 0x0000000202027810 */ /* 0x000fe40007ffe0ff */
[----:B------:R-:W-:Y:S02]  /*0ab0*/  IADD3 R19, PT, PT, R19, 0x2, RZ ;  /* 0x0000000213137810 */ /* 0x000fe40007ffe0ff */
        /* <DEDUP_REMOVED lines=11> */
.L_x_0:
[----:B------:R-:W-:-:S04]  /*0b70*/  VIMNMX R0, PT, PT, R9, R8, !PT ;  /* 0x0000000809007248 */ /* 0x000fc80007fe0100 */
[----:B------:R-:W-:-:S13]  /*0b80*/  ISETP.GE.AND P0, PT, R0, R7, PT ;  /* 0x000000070000720c */ /* 0x000fda0003f06270 */
[----:B------:R-:W-:Y:S05]  /*0b90*/  @P0 EXIT ;  /* 0x000000000000094d */ /* 0x000fea0003800000 */
[----:B------:R-:W0:Y:S01]  /*0ba0*/  LDC.64 R2, c[0x0][0x390] ;  /* 0x0000e400ff027b82 */ /* 0x000e220000000a00 */
[----:B------:R-:W-:-:S04]  /*0bb0*/  IMAD R7, R9, R7, R8 ;  /* 0x0000000709077224 */ /* 0x000fc800078e0208 */
[----:B0-----:R-:W-:-:S05]  /*0bc0*/  IMAD.WIDE R2, R7, 0x4, R2 ;  /* 0x0000000407027825 */ /* 0x001fca00078e0202 */
[----:B------:R-:W-:Y:S01]  /*0bd0*/  STG.E desc[UR6][R2.64], R23 ;  /* 0x0000001702007986 */ /* 0x000fe2000c101906 */
[----:B------:R-:W-:Y:S05]  /*0be0*/  EXIT ;  /* 0x000000000000794d */ /* 0x000fea0003800000 */
.L_x_4:
[----:B------:R-:W-:-:S00]  /*0bf0*/  BRA `(.L_x_4) ;  /* 0xfffffffc00fc7947 */ /* 0x000fc0000383ffff */
[----:B------:R-:W-:-:S00]  /*0c00*/  NOP ;  /* 0x0000000000007918 */ /* 0x000fc00000000000 */
[----:B------:R-:W-:-:S00]  /*0c10*/  NOP ;  /* 0x0000000000007918 */ /* 0x000fc00000000000 */
[----:B------:R-:W-:-:S00]  /*0c20*/  NOP ;  /* 0x0000000000007918 */ /* 0x000fc00000000000 */
[----:B------:R-:W-:-:S00]  /*0c30*/  NOP ;  /* 0x0000000000007918 */ /* 0x000fc00000000000 */
[----:B------:R-:W-:-:S00]  /*0c40*/  NOP ;  /* 0x0000000000007918 */ /* 0x000fc00000000000 */
[----:B------:R-:W-:-:S00]  /*0c50*/  NOP ;  /* 0x0000000000007918 */ /* 0x000fc00000000000 */
[----:B------:R-:W-:-:S00]  /*0c60*/  NOP ;  /* 0x0000000000007918 */ /* 0x000fc00000000000 */
[----:B------:R-:W-:-:S00]  /*0c70*/  NOP ;  /* 0x0000000000007918 */ /* 0x000fc00000000000 */
.L_x_5:


//--------------------- .nv.shared._Z26matrixMultiplicationKernelPfS_S_i --------------------------
	.section	.nv.shared._Z26matrixMultiplicationKernelPfS_S_i,"aw",@nobits
	.sectionflags	@""
	.align	4
.nv.shared._Z26matrixMultiplicationKernelPfS_S_i:
	.zero		1056


//--------------------- .nv.shared.reserved.0     --------------------------
	.section	.nv.shared.reserved.0,"aw",@nobits
	.weak		__nv_reservedSMEM_offset_0_alias
	.size		__nv_reservedSMEM_offset_0_alias, 0, 64
	.other		__nv_reservedSMEM_offset_0_alias,@"STO_CUDA_RESERVED_SHARED STV_DEFAULT"
__nv_reservedSMEM_offset_0_alias:
	.zero		0
	.zero		64


//--------------------- .nv.constant0._Z26matrixMultiplicationKernelPfS_S_i --------------------------
	.section	.nv.constant0._Z26matrixMultiplicationKernelPfS_S_i,"a",@progbits
	.sectionflags	@""
	.align	4
.nv.constant0._Z26matrixMultiplicationKernelPfS_S_i:
	.zero		924


//--------------------- SYMBOLS --------------------------

	.type		.nv.reservedSmem.offset0,@object
	.size		.nv.reservedSmem.offset0,0x4
	.type		.nv.reservedSmem.cap,@object
	.size		.nv.reservedSmem.cap,0x4
